//
// Generated by NVIDIA NVVM Compiler
//
// Compiler Build ID: CL-36424714
// Cuda compilation tools, release 13.0, V13.0.88
// Based on NVVM 20.0.0
//

.version 9.0
.target sm_100
.address_size 64

	// .globl	_Z21reduceMaxIdxOptimizedPKfiPfPi

.visible .entry _Z21reduceMaxIdxOptimizedPKfiPfPi(
	.param .u64 .ptr .align 1 _Z21reduceMaxIdxOptimizedPKfiPfPi_param_0,
	.param .u32 _Z21reduceMaxIdxOptimizedPKfiPfPi_param_1,
	.param .u64 .ptr .align 1 _Z21reduceMaxIdxOptimizedPKfiPfPi_param_2,
	.param .u64 .ptr .align 1 _Z21reduceMaxIdxOptimizedPKfiPfPi_param_3
)
{
	.reg .pred 	%p<8>;
	.reg .b32 	%r<19>;
	.reg .b32 	%f<13>;
	.reg .b64 	%rd<9>;

	ld.param.u64 	%rd3, [_Z21reduceMaxIdxOptimizedPKfiPfPi_param_0];
	ld.param.u32 	%r12, [_Z21reduceMaxIdxOptimizedPKfiPfPi_param_1];
	ld.param.u64 	%rd5, [_Z21reduceMaxIdxOptimizedPKfiPfPi_param_2];
	ld.param.u64 	%rd4, [_Z21reduceMaxIdxOptimizedPKfiPfPi_param_3];
	cvta.to.global.u64 	%rd1, %rd5;
	mov.u32 	%r15, %tid.x;
	setp.ge.s32 	%p1, %r15, %r12;
	mov.b32 	%r17, 0;
	mov.f32 	%f12, 0f00000000;
	@%p1 bra 	$L__BB0_3;
	mov.u32 	%r2, %ntid.x;
	cvta.to.global.u64 	%rd2, %rd3;
	mov.f32 	%f12, 0f00000000;
	mov.b32 	%r17, 0;
$L__BB0_2:
	mul.wide.s32 	%rd6, %r15, 4;
	add.s64 	%rd7, %rd2, %rd6;
	ld.global.nc.f32 	%f7, [%rd7];
	abs.f32 	%f8, %f7;
	setp.lt.f32 	%p2, %f12, %f8;
	selp.f32 	%f12, %f8, %f12, %p2;
	selp.b32 	%r17, %r15, %r17, %p2;
	add.s32 	%r15, %r15, %r2;
	setp.lt.s32 	%p3, %r15, %r12;
	@%p3 bra 	$L__BB0_2;
$L__BB0_3:
	ld.global.f32 	%f4, [%rd1];
	setp.ge.f32 	%p4, %f4, %f12;
	@%p4 bra 	$L__BB0_7;
	mov.b32 	%r18, %f4;
	mov.b32 	%r9, %f12;
$L__BB0_5:
	mov.b32 	%f9, %r18;
	setp.le.f32 	%p5, %f12, %f9;
	@%p5 bra 	$L__BB0_7;
	atom.relaxed.global.cas.b32 	%r11, [%rd1], %r18, %r9;
	setp.ne.s32 	%p6, %r18, %r11;
	mov.u32 	%r18, %r11;
	@%p6 bra 	$L__BB0_5;
$L__BB0_7:
	bar.sync 	0;
	ld.global.f32 	%f10, [%rd1];
	setp.neu.f32 	%p7, %f10, %f12;
	@%p7 bra 	$L__BB0_9;
	cvta.to.global.u64 	%rd8, %rd4;
	st.global.u32 	[%rd8], %r17;
$L__BB0_9:
	ret;

}


// ===== COMPILED SASS (sm_100) =====

	.target	sm_100

	.elftype	@"ET_EXEC"


//--------------------- .note.nv.tkinfo           --------------------------
	.section	.note.nv.tkinfo,"",@"SHT_NOTE"
	.sectionflags	@"SHF_NOTE_NV_TKINFO"
	.tkinfo
        /*0018*/ 	.word	0x00000002
        /*0030*/ 	.string	""
        /*0030*/ 	.string	"ptxas"
        /*0030*/ 	.string	"Cuda compilation tools, release 13.0, V13.0.88"
        /*0030*/ 	.string	"Build cuda_13.0.r13.0/compiler.36424714_0"
        /*0030*/ 	.string	"-arch sm_100 -m 64 "



//--------------------- .note.nv.cuinfo           --------------------------
	.section	.note.nv.cuinfo,"",@"SHT_NOTE"
	.sectionflags	@"SHF_NOTE_NV_CUINFO"
        /*0018*/ 	.short	0x0002
        /*001a*/ 	.short	0x0064
        /*001c*/ 	.short	0x0082
	.zero		2


//--------------------- .nv.info                  --------------------------
	.section	.nv.info,"",@"SHT_CUDA_INFO"
	.align	4


	//----- nvinfo : EIATTR_REGCOUNT
	.align		4
        /*0000*/ 	.byte	0x04, 0x2f
        /*0002*/ 	.short	(.L_1 - .L_0)
	.align		4
.L_0:
        /*0004*/ 	.word	index@(_Z21reduceMaxIdxOptimizedPKfiPfPi)
        /*0008*/ 	.word	0x0000000e


	//----- nvinfo : EIATTR_FRAME_SIZE
	.align		4
.L_1:
        /*000c*/ 	.byte	0x04, 0x11
        /*000e*/ 	.short	(.L_3 - .L_2)
	.align		4
.L_2:
        /*0010*/ 	.word	index@(_Z21reduceMaxIdxOptimizedPKfiPfPi)
        /*0014*/ 	.word	0x00000000


	//----- nvinfo : EIATTR_MIN_STACK_SIZE
	.align		4
.L_3:
        /*0018*/ 	.byte	0x04, 0x12
        /*001a*/ 	.short	(.L_5 - .L_4)
	.align		4
.L_4:
        /*001c*/ 	.word	index@(_Z21reduceMaxIdxOptimizedPKfiPfPi)
        /*0020*/ 	.word	0x00000000
.L_5:


//--------------------- .nv.compat                --------------------------
	.section	.nv.compat,"",@"SHT_CUDA_COMPAT_INFO"
	.align	4
        /*0000*/ 	.byte	0x02, 0x09, 0x00, 0x00, 0x02, 0x02, 0x01, 0x00, 0x02, 0x05, 0x05, 0x00, 0x03, 0x07, 0x01, 0x01
        /*0010*/ 	.byte	0x02, 0x03, 0x00, 0x00, 0x02, 0x06, 0x01, 0x00, 0x04, 0x0b, 0x08, 0x00, 0x09, 0x00, 0x00, 0x00
        /*0020*/ 	.byte	0x00, 0x00, 0x00, 0x00


//--------------------- .nv.info._Z21reduceMaxIdxOptimizedPKfiPfPi --------------------------
	.section	.nv.info._Z21reduceMaxIdxOptimizedPKfiPfPi,"",@"SHT_CUDA_INFO"
	.sectionflags	@""
	.align	4


	//----- nvinfo : EIATTR_CUDA_API_VERSION
	.align		4
        /*0000*/ 	.byte	0x04, 0x37
        /*0002*/ 	.short	(.L_7 - .L_6)
.L_6:
        /*0004*/ 	.word	0x00000082


	//----- nvinfo : EIATTR_KPARAM_INFO
	.align		4
.L_7:
        /*0008*/ 	.byte	0x04, 0x17
        /*000a*/ 	.short	(.L_9 - .L_8)
.L_8:
        /*000c*/ 	.word	0x00000000
        /*0010*/ 	.short	0x0003
        /*0012*/ 	.short	0x0018
        /*0014*/ 	.byte	0x00, 0xf5, 0x21, 0x00


	//----- nvinfo : EIATTR_KPARAM_INFO
	.align		4
.L_9:
        /*0018*/ 	.byte	0x04, 0x17
        /*001a*/ 	.short	(.L_11 - .L_10)
.L_10:
        /*001c*/ 	.word	0x00000000
        /*0020*/ 	.short	0x0002
        /*0022*/ 	.short	0x0010
        /*0024*/ 	.byte	0x00, 0xf5, 0x21, 0x00


	//----- nvinfo : EIATTR_KPARAM_INFO
	.align		4
.L_11:
        /*0028*/ 	.byte	0x04, 0x17
        /*002a*/ 	.short	(.L_13 - .L_12)
.L_12:
        /*002c*/ 	.word	0x00000000
        /*0030*/ 	.short	0x0001
        /*0032*/ 	.short	0x0008
        /*0034*/ 	.byte	0x00, 0xf0, 0x11, 0x00


	//----- nvinfo : EIATTR_KPARAM_INFO
	.align		4
.L_13:
        /*0038*/ 	.byte	0x04, 0x17
        /*003a*/ 	.short	(.L_15 - .L_14)
.L_14:
        /*003c*/ 	.word	0x00000000
        /*0040*/ 	.short	0x0000
        /*0042*/ 	.short	0x0000
        /*0044*/ 	.byte	0x00, 0xf5, 0x21, 0x00


	//----- nvinfo : EIATTR_SPARSE_MMA_MASK
	.align		4
.L_15:
        /*0048*/ 	.byte	0x03, 0x50
        /*004a*/ 	.short	0x0000


	//----- nvinfo : EIATTR_MAXREG_COUNT
	.align		4
        /*004c*/ 	.byte	0x03, 0x1b
        /*004e*/ 	.short	0x00ff


	//----- nvinfo : EIATTR_NUM_BARRIERS
	.align		4
        /*0050*/ 	.byte	0x02, 0x4c
        /*0052*/ 	.byte	0x01
	.zero		1


	//----- nvinfo : EIATTR_MERCURY_ISA_VERSION
	.align		4
        /*0054*/ 	.byte	0x03, 0x5f
        /*0056*/ 	.short	0x0101


	//----- nvinfo : EIATTR_VRC_CTA_INIT_COUNT
	.align		4
        /*0058*/ 	.byte	0x02, 0x4a
	.zero		1
	.zero		1


	//----- nvinfo : EIATTR_EXIT_INSTR_OFFSETS
	.align		4
        /*005c*/ 	.byte	0x04, 0x1c
        /*005e*/ 	.short	(.L_17 - .L_16)


	//   ....[0]....
.L_16:
        /*0060*/ 	.word	0x00000270


	//   ....[1]....
        /*0064*/ 	.word	0x000002a0


	//----- nvinfo : EIATTR_CRS_STACK_SIZE
	.align		4
.L_17:
        /*0068*/ 	.byte	0x04, 0x1e
        /*006a*/ 	.short	(.L_19 - .L_18)
.L_18:
        /*006c*/ 	.word	0x00000000


	//----- nvinfo : EIATTR_CBANK_PARAM_SIZE
	.align		4
.L_19:
        /*0070*/ 	.byte	0x03, 0x19
        /*0072*/ 	.short	0x0020


	//----- nvinfo : EIATTR_PARAM_CBANK
	.align		4
        /*0074*/ 	.byte	0x04, 0x0a
        /*0076*/ 	.short	(.L_21 - .L_20)
	.align		4
.L_20:
        /*0078*/ 	.word	index@(.nv.constant0._Z21reduceMaxIdxOptimizedPKfiPfPi)
        /*007c*/ 	.short	0x0380
        /*007e*/ 	.short	0x0020


	//----- nvinfo : EIATTR_SW_WAR
	.align		4
.L_21:
        /*0080*/ 	.byte	0x04, 0x36
        /*0082*/ 	.short	(.L_23 - .L_22)
.L_22:
        /*0084*/ 	.word	0x00000008
.L_23:


//--------------------- .nv.callgraph             --------------------------
	.section	.nv.callgraph,"",@"SHT_CUDA_CALLGRAPH"
	.align	4
	.sectionentsize	8
	.align		4
        /*0000*/ 	.word	0x00000000
	.align		4
        /*0004*/ 	.word	0xffffffff
	.align		4
        /*0008*/ 	.word	0x00000000
	.align		4
        /*000c*/ 	.word	0xfffffffe
	.align		4
        /*0010*/ 	.word	0x00000000
	.align		4
        /*0014*/ 	.word	0xfffffffd
	.align		4
        /*0018*/ 	.word	0x00000000
	.align		4
        /*001c*/ 	.word	0xfffffffc


//--------------------- .text._Z21reduceMaxIdxOptimizedPKfiPfPi --------------------------
	.section	.text._Z21reduceMaxIdxOptimizedPKfiPfPi,"ax",@progbits
	.align	128
        .global         _Z21reduceMaxIdxOptimizedPKfiPfPi
        .type           _Z21reduceMaxIdxOptimizedPKfiPfPi,@function
        .size           _Z21reduceMaxIdxOptimizedPKfiPfPi,(.L_x_6 - _Z21reduceMaxIdxOptimizedPKfiPfPi)
        .other          _Z21reduceMaxIdxOptimizedPKfiPfPi,@"STO_CUDA_ENTRY STV_DEFAULT"
_Z21reduceMaxIdxOptimizedPKfiPfPi:
.text._Z21reduceMaxIdxOptimizedPKfiPfPi:
[----:B------:R-:W-:Y:S08]  /*0000*/  LDC R1, c[0x0][0x37c] ;  /* 0x0000df00ff017b82 */ /* 0x000ff00000000800 */
[----:B------:R-:W0:Y:S01]  /*0010*/  LDC.64 R4, c[0x0][0x390] ;  /* 0x0000e400ff047b82 */ /* 0x000e220000000a00 */
[----:B------:R-:W0:Y:S01]  /*0020*/  LDCU.64 UR4, c[0x0][0x358] ;  /* 0x00006b00ff0477ac */ /* 0x000e220008000a00 */
[----:B------:R-:W1:Y:S01]  /*0030*/  S2R R9, SR_TID.X ;  /* 0x0000000000097919 */ /* 0x000e620000002100 */
[----:B------:R-:W1:Y:S01]  /*0040*/  LDCU UR6, c[0x0][0x388] ;  /* 0x00007100ff0677ac */ /* 0x000e620008000800 */
[----:B0-----:R0:W5:Y:S01]  /*0050*/  LDG.E R8, desc[UR4][R4.64] ;  /* 0x0000000404087981 */ /* 0x001162000c1e1900 */
[----:B------:R-:W-:Y:S01]  /*0060*/  BSSY.RECONVERGENT B0, `(.L_x_0) ;  /* 0x0000011000007945 */ /* 0x000fe20003800200 */
[----:B------:R-:W-:-:S02]  /*0070*/  IMAD.MOV.U32 R0, RZ, RZ, RZ ;  /* 0x000000ffff007224 */ /* 0x000fc400078e00ff */
[----:B------:R-:W-:Y:S01]  /*0080*/  IMAD.MOV.U32 R11, RZ, RZ, RZ ;  /* 0x000000ffff0b7224 */ /* 0x000fe200078e00ff */
[----:B-1----:R-:W-:-:S13]  /*0090*/  ISETP.GE.AND P0, PT, R9, UR6, PT ;  /* 0x0000000609007c0c */ /* 0x002fda000bf06270 */
[----:B0-----:R-:W-:Y:S05]  /*00a0*/  @P0 BRA `(.L_x_1) ;  /* 0x0000000000300947 */ /* 0x001fea0003800000 */
[----:B------:R-:W0:Y:S01]  /*00b0*/  LDC R10, c[0x0][0x360] ;  /* 0x0000d800ff0a7b82 */ /* 0x000e220000000800 */
[----:B------:R-:W-:Y:S02]  /*00c0*/  IMAD.MOV.U32 R0, RZ, RZ, RZ ;  /* 0x000000ffff007224 */ /* 0x000fe400078e00ff */
[----:B------:R-:W-:-:S05]  /*00d0*/  IMAD.MOV.U32 R11, RZ, RZ, RZ ;  /* 0x000000ffff0b7224 */ /* 0x000fca00078e00ff */
[----:B------:R-:W1:Y:S02]  /*00e0*/  LDC.64 R6, c[0x0][0x380] ;  /* 0x0000e000ff067b82 */ /* 0x000e640000000a00 */
.L_x_2:
[----:B-1----:R-:W-:-:S06]  /*00f0*/  IMAD.WIDE R2, R9, 0x4, R6 ;  /* 0x0000000409027825 */ /* 0x002fcc00078e0206 */
[----:B------:R-:W2:Y:S02]  /*0100*/  LDG.E.CONSTANT R2, desc[UR4][R2.64] ;  /* 0x0000000402027981 */ /* 0x000ea4000c1e9900 */
[----:B--2---:R-:W-:-:S04]  /*0110*/  FSETP.GEU.AND P0, PT, R11, |R2|, PT ;  /* 0x400000020b00720b */ /* 0x004fc80003f0e000 */
[----:B------:R-:W-:Y:S01]  /*0120*/  SEL R0, R9, R0, !P0 ;  /* 0x0000000009007207 */ /* 0x000fe20004000000 */
[----:B0-----:R-:W-:Y:S01]  /*0130*/  IMAD.IADD R9, R10, 0x1, R9 ;  /* 0x000000010a097824 */ /* 0x001fe200078e0209 */
[----:B------:R-:W-:-:S04]  /*0140*/  FSEL R11, |R2|, R11, !P0 ;  /* 0x0000000b020b7208 */ /* 0x000fc80004000200 */
[----:B------:R-:W-:-:S13]  /*0150*/  ISETP.GE.AND P1, PT, R9, UR6, PT ;  /* 0x0000000609007c0c */ /* 0x000fda000bf26270 */
[----:B------:R-:W-:Y:S05]  /*0160*/  @!P1 BRA `(.L_x_2) ;  /* 0xfffffffc00e09947 */ /* 0x000fea000383ffff */
.L_x_1:
[----:B------:R-:W-:Y:S05]  /*0170*/  BSYNC.RECONVERGENT B0 ;  /* 0x0000000000007941 */ /* 0x000fea0003800200 */
.L_x_0:
[----:B-----5:R-:W-:-:S13]  /*0180*/  FSETP.GE.AND P0, PT, R8, R11, PT ;  /* 0x0000000b0800720b */ /* 0x020fda0003f06000 */
[----:B------:R-:W-:Y:S05]  /*0190*/  @P0 BRA `(.L_x_3) ;  /* 0x0000000000200947 */ /* 0x000fea0003800000 */
[----:B------:R-:W-:-:S07]  /*01a0*/  IMAD.MOV.U32 R10, RZ, RZ, R8 ;  /* 0x000000ffff0a7224 */ /* 0x000fce00078e0008 */
.L_x_4:
[----:B------:R-:W-:Y:S01]  /*01b0*/  FSETP.GTU.AND P0, PT, R11, R10, PT ;  /* 0x0000000a0b00720b */ /* 0x000fe20003f0c000 */
[----:B------:R-:W-:-:S12]  /*01c0*/  YIELD ;  /* 0x0000000000007946 */ /* 0x000fd80003800000 */
[----:B------:R-:W-:Y:S05]  /*01d0*/  @!P0 BRA `(.L_x_3) ;  /* 0x0000000000108947 */ /* 0x000fea0003800000 */
[----:B------:R-:W2:Y:S02]  /*01e0*/  ATOMG.E.CAS.STRONG.GPU PT, R3, [R4], R10, R11 ;  /* 0x0000000a040373a9 */ /* 0x000ea400001ee10b */
[----:B--2---:R-:W-:Y:S01]  /*01f0*/  ISETP.NE.AND P0, PT, R10, R3, PT ;  /* 0x000000030a00720c */ /* 0x004fe20003f05270 */
[----:B------:R-:W-:-:S12]  /*0200*/  IMAD.MOV.U32 R10, RZ, RZ, R3 ;  /* 0x000000ffff0a7224 */ /* 0x000fd800078e0003 */
[----:B------:R-:W-:Y:S05]  /*0210*/  @P0 BRA `(.L_x_4) ;  /* 0xfffffffc00e40947 */ /* 0x000fea000383ffff */
.L_x_3:
[----:B------:R-:W-:Y:S05]  /*0220*/  WARPSYNC.ALL ;  /* 0x0000000000007948 */ /* 0x000fea0003800000 */
[----:B------:R-:W0:Y:S08]  /*0230*/  LDC.64 R2, c[0x0][0x390] ;  /* 0x0000e400ff027b82 */ /* 0x000e300000000a00 */
[----:B------:R-:W-:Y:S06]  /*0240*/  BAR.SYNC.DEFER_BLOCKING 0x0 ;  /* 0x0000000000007b1d */ /* 0x000fec0000010000 */
[----:B0-----:R-:W2:Y:S02]  /*0250*/  LDG.E R2, desc[UR4][R2.64] ;  /* 0x0000000402027981 */ /* 0x001ea4000c1e1900 */
[----:B--2---:R-:W-:-:S13]  /*0260*/  FSETP.NEU.AND P0, PT, R2, R11, PT ;  /* 0x0000000b0200720b */ /* 0x004fda0003f0d000 */
[----:B------:R-:W-:Y:S05]  /*0270*/  @P0 EXIT ;  /* 0x000000000000094d */ /* 0x000fea0003800000 */
[----:B------:R-:W0:Y:S02]  /*0280*/  LDC.64 R2, c[0x0][0x398] ;  /* 0x0000e600ff027b82 */ /* 0x000e240000000a00 */
[----:B0-----:R-:W-:Y:S01]  /*0290*/  STG.E desc[UR4][R2.64], R0 ;  /* 0x0000000002007986 */ /* 0x001fe2000c101904 */
[----:B------:R-:W-:Y:S05]  /*02a0*/  EXIT ;  /* 0x000000000000794d */ /* 0x000fea0003800000 */
.L_x_5:
[----:B------:R-:W-:-:S00]  /*02b0*/  BRA `(.L_x_5) ;  /* 0xfffffffc00fc7947 */ /* 0x000fc0000383ffff */
[----:B------:R-:W-:-:S00]  /*02c0*/  NOP ;  /* 0x0000000000007918 */ /* 0x000fc00000000000 */
        /* <DEDUP_REMOVED lines=11> */
.L_x_6:


//--------------------- .nv.shared.reserved.0     --------------------------
	.section	.nv.shared.reserved.0,"aw",@nobits
	.weak		__nv_reservedSMEM_offset_0_alias
	.size		__nv_reservedSMEM_offset_0_alias, 0, 64
	.other		__nv_reservedSMEM_offset_0_alias,@"STO_CUDA_RESERVED_SHARED STV_DEFAULT"
__nv_reservedSMEM_offset_0_alias:
	.zero		0
	.zero		64


//--------------------- .nv.constant0._Z21reduceMaxIdxOptimizedPKfiPfPi --------------------------
	.section	.nv.constant0._Z21reduceMaxIdxOptimizedPKfiPfPi,"a",@progbits
	.sectionflags	@""
	.align	4
.nv.constant0._Z21reduceMaxIdxOptimizedPKfiPfPi:
	.zero		928


//--------------------- SYMBOLS --------------------------

	.type		.nv.reservedSmem.offset0,@object
	.size		.nv.reservedSmem.offset0,0x4
